	.headerflags	@"EF_CUDA_TEXMODE_UNIFIED EF_CUDA_64BIT_ADDRESS EF_CUDA_ACCELERATORS EF_CUDA_SM90 EF_CUDA_VIRTUAL_SM(EF_CUDA_SM90)"
	.elftype	@"ET_EXEC"


//--------------------- .nv.info                  --------------------------
	.section	.nv.info,"",@"SHT_CUDA_INFO"
	.align	4


	//----- nvinfo : EIATTR_REGCOUNT
	.align		4
        /*0000*/ 	.byte	0x04, 0x2f
        /*0002*/ 	.short	(.L_1 - .L_0)
	.align		4
.L_0:
        /*0004*/ 	.word	index@(triton_poi_fused__unsafe_index_add_0)
        /*0008*/ 	.word	0x00000020


	//----- nvinfo : EIATTR_MIN_STACK_SIZE
	.align		4
.L_1:
        /*000c*/ 	.byte	0x04, 0x12
        /*000e*/ 	.short	(.L_3 - .L_2)
	.align		4
.L_2:
        /*0010*/ 	.word	index@(triton_poi_fused__unsafe_index_add_0)
        /*0014*/ 	.word	0x00000000


	//----- nvinfo : EIATTR_FRAME_SIZE
	.align		4
.L_3:
        /*0018*/ 	.byte	0x04, 0x11
        /*001a*/ 	.short	(.L_5 - .L_4)
	.align		4
.L_4:
        /*001c*/ 	.word	index@(triton_poi_fused__unsafe_index_add_0)
        /*0020*/ 	.word	0x00000000


	//----- nvinfo : EIATTR_MIN_STACK_SIZE
	.align		4
.L_5:
        /*0024*/ 	.byte	0x04, 0x12
        /*0026*/ 	.short	(.L_7 - .L_6)
	.align		4
.L_6:
        /*0028*/ 	.word	index@(triton_poi_fused__unsafe_index_add_0)
        /*002c*/ 	.word	0x00000000
.L_7:


//--------------------- .nv.info.triton_poi_fused__unsafe_index_add_0 --------------------------
	.section	.nv.info.triton_poi_fused__unsafe_index_add_0,"",@"SHT_CUDA_INFO"
	.sectionflags	@""
	.align	4


	//----- nvinfo : EIATTR_CUDA_API_VERSION
	.align		4
        /*0000*/ 	.byte	0x04, 0x37
        /*0002*/ 	.short	(.L_9 - .L_8)
.L_8:
        /*0004*/ 	.word	0x0000007c


	//----- nvinfo : EIATTR_KPARAM_INFO
	.align		4
.L_9:
        /*0008*/ 	.byte	0x04, 0x17
        /*000a*/ 	.short	(.L_11 - .L_10)
.L_10:
        /*000c*/ 	.word	0x00000000
        /*0010*/ 	.short	0x0004
        /*0012*/ 	.short	0x001c
        /*0014*/ 	.byte	0x00, 0xf0, 0x11, 0x00


	//----- nvinfo : EIATTR_KPARAM_INFO
	.align		4
.L_11:
        /*0018*/ 	.byte	0x04, 0x17
        /*001a*/ 	.short	(.L_13 - .L_12)
.L_12:
        /*001c*/ 	.word	0x00000000
        /*0020*/ 	.short	0x0003
        /*0022*/ 	.short	0x0018
        /*0024*/ 	.byte	0x00, 0xf0, 0x11, 0x00


	//----- nvinfo : EIATTR_KPARAM_INFO
	.align		4
.L_13:
        /*0028*/ 	.byte	0x04, 0x17
        /*002a*/ 	.short	(.L_15 - .L_14)
.L_14:
        /*002c*/ 	.word	0x00000000
        /*0030*/ 	.short	0x0002
        /*0032*/ 	.short	0x0010
        /*0034*/ 	.byte	0x00, 0xf4, 0x21, 0x00


	//----- nvinfo : EIATTR_KPARAM_INFO
	.align		4
.L_15:
        /*0038*/ 	.byte	0x04, 0x17
        /*003a*/ 	.short	(.L_17 - .L_16)
.L_16:
        /*003c*/ 	.word	0x00000000
        /*0040*/ 	.short	0x0001
        /*0042*/ 	.short	0x0008
        /*0044*/ 	.byte	0x00, 0xf4, 0x21, 0x00


	//----- nvinfo : EIATTR_KPARAM_INFO
	.align		4
.L_17:
        /*0048*/ 	.byte	0x04, 0x17
        /*004a*/ 	.short	(.L_19 - .L_18)
.L_18:
        /*004c*/ 	.word	0x00000000
        /*0050*/ 	.short	0x0000
        /*0052*/ 	.short	0x0000
        /*0054*/ 	.byte	0x00, 0xf4, 0x21, 0x00


	//----- nvinfo : EIATTR_SPARSE_MMA_MASK
	.align		4
.L_19:
        /*0058*/ 	.byte	0x03, 0x50
        /*005a*/ 	.short	0x0000


	//----- nvinfo : EIATTR_MAXREG_COUNT
	.align		4
        /*005c*/ 	.byte	0x03, 0x1b
        /*005e*/ 	.short	0x00ff


	//----- nvinfo : EIATTR_EXIT_INSTR_OFFSETS
	.align		4
        /*0060*/ 	.byte	0x04, 0x1c
        /*0062*/ 	.short	(.L_21 - .L_20)


	//   ....[0]....
.L_20:
        /*0064*/ 	.word	0x000007d0


	//   ....[1]....
        /*0068*/ 	.word	0x00000820


	//----- nvinfo : EIATTR_REQNTID
	.align		4
.L_21:
        /*006c*/ 	.byte	0x04, 0x10
        /*006e*/ 	.short	(.L_23 - .L_22)
.L_22:
        /*0070*/ 	.word	0x00000080
        /*0074*/ 	.word	0x00000001
        /*0078*/ 	.word	0x00000001


	//----- nvinfo : EIATTR_CBANK_PARAM_SIZE
	.align		4
.L_23:
        /*007c*/ 	.byte	0x03, 0x19
        /*007e*/ 	.short	0x0020


	//----- nvinfo : EIATTR_PARAM_CBANK
	.align		4
        /*0080*/ 	.byte	0x04, 0x0a
        /*0082*/ 	.short	(.L_25 - .L_24)
	.align		4
.L_24:
        /*0084*/ 	.word	index@(.nv.constant0.triton_poi_fused__unsafe_index_add_0)
        /*0088*/ 	.short	0x0210
        /*008a*/ 	.short	0x0020


	//----- nvinfo : EIATTR_SW_WAR
	.align		4
.L_25:
        /*008c*/ 	.byte	0x04, 0x36
        /*008e*/ 	.short	(.L_27 - .L_26)
.L_26:
        /*0090*/ 	.word	0x00000008
.L_27:


//--------------------- .nv.callgraph             --------------------------
	.section	.nv.callgraph,"",@"SHT_CUDA_CALLGRAPH"
	.align	4
	.sectionentsize	8
	.align		4
        /*0000*/ 	.word	0x00000000
	.align		4
        /*0004*/ 	.word	0xffffffff
	.align		4
        /*0008*/ 	.word	0x00000000
	.align		4
        /*000c*/ 	.word	0xfffffffe
	.align		4
        /*0010*/ 	.word	0x00000000
	.align		4
        /*0014*/ 	.word	0xfffffffd
	.align		4
        /*0018*/ 	.word	0x00000000
	.align		4
        /*001c*/ 	.word	0xfffffffc


//--------------------- .text.triton_poi_fused__unsafe_index_add_0 --------------------------
	.section	.text.triton_poi_fused__unsafe_index_add_0,"ax",@progbits
	.sectionflags	@"SHF_BARRIERS=1"
	.align	128
        .global         triton_poi_fused__unsafe_index_add_0
        .type           triton_poi_fused__unsafe_index_add_0,@function
        .size           triton_poi_fused__unsafe_index_add_0,(.L_x_1 - triton_poi_fused__unsafe_index_add_0)
        .other          triton_poi_fused__unsafe_index_add_0,@"STO_CUDA_ENTRY STV_DEFAULT"
triton_poi_fused__unsafe_index_add_0:
.text.triton_poi_fused__unsafe_index_add_0:
[----:B------:R-:W0:Y:S01]  /*0000*/  LDC R1, c[0x0][0x28] ;  /* 0x00000a00ff017b82 */ /* 0x000e220000000800 */
[----:B------:R-:W1:Y:S07]  /*0010*/  S2R R3, SR_CTAID.X ;  /* 0x0000000000037919 */ /* 0x000e6e0000002500 */
[----:B------:R-:W2:Y:S01]  /*0020*/  LDC.64 R14, c[0x0][0x210] ;  /* 0x00008400ff0e7b82 */ /* 0x000ea20000000a00 */
[----:B------:R-:W-:Y:S01]  /*0030*/  ULDC.64 UR6, c[0x0][0x208] ;  /* 0x0000820000067ab9 */ /* 0x000fe20000000a00 */
[----:B------:R-:W3:Y:S06]  /*0040*/  S2R R10, SR_CTAID.Y ;  /* 0x00000000000a7919 */ /* 0x000eec0000002600 */
[----:B------:R-:W4:Y:S01]  /*0050*/  LDC.64 R12, c[0x0][0x218] ;  /* 0x00008600ff0c7b82 */ /* 0x000f220000000a00 */
[----:B-1----:R-:W-:Y:S01]  /*0060*/  SHF.R.S32.HI R5, RZ, 0x1e, R3 ;  /* 0x0000001eff057819 */ /* 0x002fe20000011403 */
[----:B------:R-:W-:-:S03]  /*0070*/  IMAD.SHL.U32 R6, R3, 0x2, RZ ;  /* 0x0000000203067824 */ /* 0x000fc600078e00ff */
[----:B------:R-:W-:Y:S01]  /*0080*/  SGXT R5, R5, 0x1 ;  /* 0x000000010505781a */ /* 0x000fe20000000200 */
[----:B------:R-:W-:-:S03]  /*0090*/  VIADD R0, R6, 0x1 ;  /* 0x0000000106007836 */ /* 0x000fc60000000000 */
[C---:B------:R-:W-:Y:S02]  /*00a0*/  LEA.HI R2, R5.reuse, R6, RZ, 0x6 ;  /* 0x0000000605027211 */ /* 0x040fe400078f30ff */
[----:B------:R-:W-:Y:S02]  /*00b0*/  LEA.HI R8, R5, R0, RZ, 0x6 ;  /* 0x0000000005087211 */ /* 0x000fe400078f30ff */
[----:B------:R-:W1:Y:S01]  /*00c0*/  S2R R5, SR_TID.X ;  /* 0x0000000000057919 */ /* 0x000e620000002100 */
[----:B------:R-:W-:Y:S02]  /*00d0*/  LOP3.LUT R7, R2, 0xffffffc0, RZ, 0xc0, !PT ;  /* 0xffffffc002077812 */ /* 0x000fe400078ec0ff */
[----:B------:R-:W-:Y:S02]  /*00e0*/  LOP3.LUT R9, R8, 0xffffffc0, RZ, 0xc0, !PT ;  /* 0xffffffc008097812 */ /* 0x000fe400078ec0ff */
[----:B------:R-:W-:Y:S02]  /*00f0*/  SHF.R.S32.HI R4, RZ, 0x6, R2 ;  /* 0x00000006ff047819 */ /* 0x000fe40000011402 */
[----:B------:R-:W-:Y:S01]  /*0100*/  IADD3 R7, R6, -R7, RZ ;  /* 0x8000000706077210 */ /* 0x000fe20007ffe0ff */
[----:B------:R-:W-:Y:S01]  /*0110*/  IMAD.IADD R9, R0, 0x1, -R9 ;  /* 0x0000000100097824 */ /* 0x000fe200078e0a09 */
[----:B------:R-:W-:-:S02]  /*0120*/  I2FP.F32.S32 R4, R4 ;  /* 0x0000000400047245 */ /* 0x000fc40000201400 */
[----:B------:R-:W-:Y:S02]  /*0130*/  I2FP.F32.S32 R7, R7 ;  /* 0x0000000700077245 */ /* 0x000fe40000201400 */
[----:B------:R-:W-:Y:S01]  /*0140*/  I2FP.F32.S32 R9, R9 ;  /* 0x0000000900097245 */ /* 0x000fe20000201400 */
[----:B------:R-:W-:Y:S01]  /*0150*/  FMUL R0, R4, 0.0625 ;  /* 0x3d80000004007820 */ /* 0x000fe20000400000 */
[----:B---3--:R-:W-:Y:S02]  /*0160*/  IMAD.SHL.U32 R4, R10, 0x200, RZ ;  /* 0x000002000a047824 */ /* 0x008fe400078e00ff */
[----:B------:R-:W-:Y:S01]  /*0170*/  FMUL R8, R7, 0.0625 ;  /* 0x3d80000007087820 */ /* 0x000fe20000400000 */
[----:B------:R-:W-:Y:S02]  /*0180*/  FMUL R11, R9, 0.0625 ;  /* 0x3d800000090b7820 */ /* 0x000fe40000400000 */
[----:B------:R-:W-:Y:S08]  /*0190*/  F2I.TRUNC.NTZ R0, R0 ;  /* 0x0000000000007305 */ /* 0x000ff0000020f100 */
[----:B------:R3:W5:Y:S01]  /*01a0*/  F2I.TRUNC.NTZ R7, R8 ;  /* 0x0000000800077305 */ /* 0x000762000020f100 */
[----:B-1----:R-:W-:-:S07]  /*01b0*/  LOP3.LUT R10, R4, 0x7f, R5, 0xf8, !PT ;  /* 0x0000007f040a7812 */ /* 0x002fce00078ef805 */
[----:B------:R-:W1:Y:S01]  /*01c0*/  F2I.TRUNC.NTZ R11, R11 ;  /* 0x0000000b000b7305 */ /* 0x000e62000020f100 */
[C---:B------:R-:W-:Y:S02]  /*01d0*/  ISETP.GE.AND P2, PT, R10.reuse, 0x200, PT ;  /* 0x000002000a00780c */ /* 0x040fe40003f46270 */
[----:B---3--:R-:W-:Y:S02]  /*01e0*/  CS2R R8, SRZ ;  /* 0x0000000000087805 */ /* 0x008fe4000001ff00 */
[----:B------:R-:W-:Y:S02]  /*01f0*/  LOP3.LUT R22, R10, 0x80, RZ, 0xfc, !PT ;  /* 0x000000800a167812 */ /* 0x000fe400078efcff */
[----:B-----5:R-:W-:Y:S02]  /*0200*/  LEA R2, R0, R7, 0x2 ;  /* 0x0000000700027211 */ /* 0x020fe400078e10ff */
[----:B------:R-:W-:-:S03]  /*0210*/  ISETP.GE.AND P1, PT, R22, 0x200, PT ;  /* 0x000002001600780c */ /* 0x000fc60003f26270 */
[----:B------:R-:W-:Y:S02]  /*0220*/  IMAD R17, R10, 0x10, R2 ;  /* 0x000000100a117824 */ /* 0x000fe400078e0202 */
[----:B-1----:R-:W-:Y:S01]  /*0230*/  IMAD R7, R0, 0x4, R11 ;  /* 0x0000000400077824 */ /* 0x002fe200078e020b */
[----:B------:R-:W-:Y:S01]  /*0240*/  LOP3.LUT R11, R10, 0x100, RZ, 0xfc, !PT ;  /* 0x000001000a0b7812 */ /* 0x000fe200078efcff */
[----:B--2---:R-:W-:Y:S01]  /*0250*/  IMAD.WIDE R16, R17, 0x4, R14 ;  /* 0x0000000411107825 */ /* 0x004fe200078e020e */
[----:B------:R-:W-:Y:S02]  /*0260*/  LEA R19, R22, R2, 0x4 ;  /* 0x0000000216137211 */ /* 0x000fe400078e20ff */
[----:B------:R-:W-:Y:S01]  /*0270*/  LEA R21, R10, R7, 0x4 ;  /* 0x000000070a157211 */ /* 0x000fe200078e20ff */
[----:B------:R-:W-:Y:S01]  /*0280*/  IMAD R25, R22, 0x10, R7 ;  /* 0x0000001016197824 */ /* 0x000fe200078e0207 */
[----:B------:R1:W2:Y:S01]  /*0290*/  @!P2 LDG.E.EL R9, desc[UR6][R16.64] ;  /* 0x000000061009a981 */ /* 0x0002a2000c2e1900 */
[----:B------:R-:W-:Y:S01]  /*02a0*/  IMAD.MOV.U32 R0, RZ, RZ, RZ ;  /* 0x000000ffff007224 */ /* 0x000fe200078e00ff */
[----:B------:R-:W-:Y:S01]  /*02b0*/  ISETP.GE.AND P0, PT, R11, 0x200, PT ;  /* 0x000002000b00780c */ /* 0x000fe20003f06270 */
[----:B------:R-:W-:-:S04]  /*02c0*/  IMAD.WIDE R20, R21, 0x4, R14 ;  /* 0x0000000415147825 */ /* 0x000fc800078e020e */
[----:B------:R-:W-:Y:S01]  /*02d0*/  IMAD R27, R11, 0x10, R2 ;  /* 0x000000100b1b7824 */ /* 0x000fe200078e0202 */
[----:B------:R3:W5:Y:S01]  /*02e0*/  @!P2 LDG.E.EL R0, desc[UR6][R20.64] ;  /* 0x000000061400a981 */ /* 0x000762000c2e1900 */
[----:B-1----:R-:W-:-:S04]  /*02f0*/  IMAD.WIDE R16, R19, 0x4, R14 ;  /* 0x0000000413107825 */ /* 0x002fc800078e020e */
[----:B------:R-:W-:Y:S01]  /*0300*/  IMAD.WIDE R18, R25, 0x4, R14 ;  /* 0x0000000419127825 */ /* 0x000fe200078e020e */
[----:B------:R-:W-:-:S03]  /*0310*/  CS2R R28, SRZ ;  /* 0x00000000001c7805 */ /* 0x000fc6000001ff00 */
[----:B---3--:R-:W-:Y:S01]  /*0320*/  IMAD.WIDE R20, R27, 0x4, R14 ;  /* 0x000000041b147825 */ /* 0x008fe200078e020e */
[----:B------:R1:W3:Y:S01]  /*0330*/  @!P1 LDG.E.EL R8, desc[UR6][R18.64] ;  /* 0x0000000612089981 */ /* 0x0002e2000c2e1900 */
[----:B------:R-:W-:Y:S02]  /*0340*/  LEA R27, R11, R7, 0x4 ;  /* 0x000000070b1b7211 */ /* 0x000fe400078e20ff */
[----:B------:R-:W-:Y:S01]  /*0350*/  IMAD.MOV.U32 R23, RZ, RZ, RZ ;  /* 0x000000ffff177224 */ /* 0x000fe200078e00ff */
[----:B------:R-:W-:Y:S01]  /*0360*/  CS2R R24, SRZ ;  /* 0x0000000000187805 */ /* 0x000fe2000001ff00 */
[----:B------:R4:W2:Y:S01]  /*0370*/  @!P0 LDG.E.EL R29, desc[UR6][R20.64] ;  /* 0x00000006141d8981 */ /* 0x0008a2000c2e1900 */
[----:B-1----:R-:W-:-:S03]  /*0380*/  IMAD R19, R10, 0x1000, R6 ;  /* 0x000010000a137824 */ /* 0x002fc600078e0206 */
[----:B------:R1:W2:Y:S01]  /*0390*/  @!P1 LDG.E.EL R23, desc[UR6][R16.64] ;  /* 0x0000000610179981 */ /* 0x0002a2000c2e1900 */
[----:B------:R-:W-:-:S04]  /*03a0*/  IMAD.WIDE R26, R27, 0x4, R14 ;  /* 0x000000041b1a7825 */ /* 0x000fc800078e020e */
[----:B----4-:R-:W-:Y:S01]  /*03b0*/  IMAD.WIDE R18, R19, 0x4, R12 ;  /* 0x0000000413127825 */ /* 0x010fe200078e020c */
[----:B0-----:R-:W-:Y:S01]  /*03c0*/  LOP3.LUT R20, R10, 0x180, RZ, 0xfc, !PT ;  /* 0x000001800a147812 */ /* 0x001fe200078efcff */
[----:B------:R0:W4:Y:S02]  /*03d0*/  @!P0 LDG.E.EL R28, desc[UR6][R26.64] ;  /* 0x000000061a1c8981 */ /* 0x000124000c2e1900 */
[----:B------:R-:W-:Y:S01]  /*03e0*/  IMAD R22, R22, 0x1000, R6 ;  /* 0x0000100016167824 */ /* 0x000fe200078e0206 */
[----:B-1----:R-:W-:Y:S02]  /*03f0*/  CS2R R16, SRZ ;  /* 0x0000000000107805 */ /* 0x002fe4000001ff00 */
[----:B------:R-:W-:Y:S01]  /*0400*/  LEA R21, R11, R6, 0xc ;  /* 0x000000060b157211 */ /* 0x000fe200078e60ff */
[----:B------:R1:W2:Y:S01]  /*0410*/  @!P2 LDG.E.EL.64 R24, desc[UR6][R18.64] ;  /* 0x000000061218a981 */ /* 0x0002a2000c2e1b00 */
[----:B------:R-:W-:Y:S01]  /*0420*/  IMAD.WIDE R10, R22, 0x4, R12 ;  /* 0x00000004160a7825 */ /* 0x000fe200078e020c */
[----:B------:R-:W-:-:S03]  /*0430*/  ISETP.GE.AND P2, PT, R20, 0x200, PT ;  /* 0x000002001400780c */ /* 0x000fc60003f46270 */
[C---:B------:R-:W-:Y:S01]  /*0440*/  IMAD R2, R20.reuse, 0x10, R2 ;  /* 0x0000001014027824 */ /* 0x040fe200078e0202 */
[C---:B0-----:R-:W-:Y:S01]  /*0450*/  LEA R27, R20.reuse, R7, 0x4 ;  /* 0x00000007141b7211 */ /* 0x041fe200078e20ff */
[----:B------:R-:W-:Y:S01]  /*0460*/  IMAD R22, R20, 0x1000, R6 ;  /* 0x0000100014167824 */ /* 0x000fe200078e0206 */
[----:B------:R0:W3:Y:S01]  /*0470*/  @!P1 LDG.E.EL.64 R16, desc[UR6][R10.64] ;  /* 0x000000060a109981 */ /* 0x0000e2000c2e1b00 */
[----:B------:R-:W-:Y:S01]  /*0480*/  IMAD.WIDE R20, R21, 0x4, R12 ;  /* 0x0000000415147825 */ /* 0x000fe200078e020c */
[----:B------:R-:W-:-:S03]  /*0490*/  CS2R R6, SRZ ;  /* 0x0000000000067805 */ /* 0x000fc6000001ff00 */
[----:B-1----:R-:W-:Y:S01]  /*04a0*/  IMAD.WIDE R18, R22, 0x4, R12 ;  /* 0x0000000416127825 */ /* 0x002fe200078e020c */
[----:B------:R-:W-:Y:S02]  /*04b0*/  CS2R R12, SRZ ;  /* 0x00000000000c7805 */ /* 0x000fe4000001ff00 */
[----:B------:R1:W4:Y:S01]  /*04c0*/  @!P0 LDG.E.EL.64 R6, desc[UR6][R20.64] ;  /* 0x0000000614068981 */ /* 0x000322000c2e1b00 */
[----:B0-----:R-:W-:-:S03]  /*04d0*/  IMAD.WIDE R10, R2, 0x4, R14 ;  /* 0x00000004020a7825 */ /* 0x001fc600078e020e */
[----:B------:R-:W4:Y:S01]  /*04e0*/  @!P2 LDG.E.EL.64 R12, desc[UR6][R18.64] ;  /* 0x00000006120ca981 */ /* 0x000f22000c2e1b00 */
[----:B------:R-:W-:-:S04]  /*04f0*/  IMAD.WIDE R14, R27, 0x4, R14 ;  /* 0x000000041b0e7825 */ /* 0x000fc800078e020e */
[----:B------:R-:W-:Y:S02]  /*0500*/  IMAD.MOV.U32 R27, RZ, RZ, RZ ;  /* 0x000000ffff1b7224 */ /* 0x000fe400078e00ff */
[----:B------:R-:W-:-:S04]  /*0510*/  IMAD.MOV.U32 R2, RZ, RZ, RZ ;  /* 0x000000ffff027224 */ /* 0x000fc800078e00ff */
[----:B------:R-:W4:Y:S04]  /*0520*/  @!P2 LDG.E.EL R27, desc[UR6][R10.64] ;  /* 0x000000060a1ba981 */ /* 0x000f28000c2e1900 */
[----:B------:R-:W4:Y:S01]  /*0530*/  @!P2 LDG.E.EL R2, desc[UR6][R14.64] ;  /* 0x000000060e02a981 */ /* 0x000f22000c2e1900 */
[----:B------:R-:W1:Y:S01]  /*0540*/  S2R R22, SR_TID.X ;  /* 0x0000000000167919 */ /* 0x000e620000002100 */
[----:B------:R-:W0:Y:S01]  /*0550*/  S2UR UR5, SR_CgaCtaId ;  /* 0x00000000000579c3 */ /* 0x000e220000008800 */
[----:B------:R-:W-:Y:S02]  /*0560*/  UMOV UR4, 0x400 ;  /* 0x0000040000047882 */ /* 0x000fe40000000000 */
[----:B0-----:R-:W-:Y:S01]  /*0570*/  UPRMT UR4, UR5, 0x654, UR4 ;  /* 0x0000065405047896 */ /* 0x001fe20008000004 */
[----:B-1----:R-:W-:-:S05]  /*0580*/  LOP3.LUT R20, R22, 0x7f, RZ, 0xc0, !PT ;  /* 0x0000007f16147812 */ /* 0x002fca00078ec0ff */
[----:B------:R-:W-:Y:S02]  /*0590*/  LEA R20, R20, UR4, 0x2 ;  /* 0x0000000414147c11 */ /* 0x000fe4000f8e10ff */
[----:B------:R-:W-:Y:S01]  /*05a0*/  SHF.L.U32 R22, R22, 0x2, RZ ;  /* 0x0000000216167819 */ /* 0x000fe200000006ff */
[----:B------:R-:W-:-:S05]  /*05b0*/  IMAD.SHL.U32 R5, R5, 0x4, RZ ;  /* 0x0000000405057824 */ /* 0x000fca00078e00ff */
[----:B------:R-:W-:Y:S01]  /*05c0*/  LOP3.LUT R5, R5, 0x1fc, RZ, 0xc0, !PT ;  /* 0x000001fc05057812 */ /* 0x000fe200078ec0ff */
[----:B--2---:R-:W-:Y:S01]  /*05d0*/  FADD R9, R9, R24 ;  /* 0x0000001809097221 */ /* 0x004fe20000000000 */
[----:B-----5:R-:W-:Y:S01]  /*05e0*/  FADD R25, R0, R25 ;  /* 0x0000001900197221 */ /* 0x020fe20000000000 */
[----:B---3--:R-:W-:Y:S01]  /*05f0*/  FADD R23, R23, R16 ;  /* 0x0000001017177221 */ /* 0x008fe20000000000 */
[----:B------:R-:W-:Y:S02]  /*0600*/  FADD R17, R8, R17 ;  /* 0x0000001108117221 */ /* 0x000fe40000000000 */
[----:B------:R-:W-:Y:S01]  /*0610*/  STS [R20], R9 ;  /* 0x0000000914007388 */ /* 0x000fe20000000800 */
[----:B----4-:R-:W-:Y:S01]  /*0620*/  FADD R29, R29, R6 ;  /* 0x000000061d1d7221 */ /* 0x010fe20000000000 */
[----:B------:R-:W-:Y:S02]  /*0630*/  FADD R7, R28, R7 ;  /* 0x000000071c077221 */ /* 0x000fe40000000000 */
[----:B------:R-:W-:Y:S04]  /*0640*/  STS [R20+0x810], R25 ;  /* 0x0008101914007388 */ /* 0x000fe80000000800 */
[----:B------:R-:W-:Y:S04]  /*0650*/  STS [R20+0x200], R23 ;  /* 0x0002001714007388 */ /* 0x000fe80000000800 */
[----:B------:R-:W-:Y:S01]  /*0660*/  STS [R20+0xa10], R17 ;  /* 0x000a101114007388 */ /* 0x000fe20000000800 */
[----:B------:R-:W-:Y:S01]  /*0670*/  FADD R27, R27, R12 ;  /* 0x0000000c1b1b7221 */ /* 0x000fe20000000000 */
[----:B------:R-:W-:-:S02]  /*0680*/  FADD R13, R2, R13 ;  /* 0x0000000d020d7221 */ /* 0x000fc40000000000 */
[----:B------:R-:W-:Y:S04]  /*0690*/  STS [R20+0x400], R29 ;  /* 0x0004001d14007388 */ /* 0x000fe80000000800 */
[----:B------:R0:W-:Y:S04]  /*06a0*/  STS [R20+0xc10], R7 ;  /* 0x000c100714007388 */ /* 0x0001e80000000800 */
[----:B------:R-:W-:Y:S04]  /*06b0*/  STS [R20+0x600], R27 ;  /* 0x0006001b14007388 */ /* 0x000fe80000000800 */
[----:B------:R-:W-:Y:S01]  /*06c0*/  STS [R20+0xe10], R13 ;  /* 0x000e100d14007388 */ /* 0x000fe20000000800 */
[----:B------:R-:W-:-:S04]  /*06d0*/  LOP3.LUT R6, R22, 0x1fc, RZ, 0xc0, !PT ;  /* 0x000001fc16067812 */ /* 0x000fc800078ec0ff */
[----:B------:R-:W-:Y:S01]  /*06e0*/  LEA R6, R6, UR4, 0x2 ;  /* 0x0000000406067c11 */ /* 0x000fe2000f8e10ff */
[----:B------:R-:W-:Y:S01]  /*06f0*/  BAR.SYNC.DEFER_BLOCKING 0x0 ;  /* 0x0000000000007b1d */ /* 0x000fe20000010000 */
[----:B------:R-:W-:-:S04]  /*0700*/  LOP3.LUT R0, R4, R5, RZ, 0xfc, !PT ;  /* 0x0000000504007212 */ /* 0x000fc800078efcff */
[----:B------:R-:W-:-:S03]  /*0710*/  SHF.R.S32.HI R15, RZ, 0x1f, R0 ;  /* 0x0000001fff0f7819 */ /* 0x000fc60000011400 */
[----:B------:R-:W1:Y:S01]  /*0720*/  LDC.64 R4, c[0x0][0x220] ;  /* 0x00008800ff047b82 */ /* 0x000e620000000a00 */
[----:B------:R-:W-:Y:S01]  /*0730*/  LEA.HI R15, R15, R0, RZ, 0x7 ;  /* 0x000000000f0f7211 */ /* 0x000fe200078f38ff */
[----:B------:R-:W2:Y:S03]  /*0740*/  LDS.128 R8, [R6] ;  /* 0x0000000006087984 */ /* 0x000ea60000000c00 */
[C---:B------:R-:W-:Y:S02]  /*0750*/  SHF.L.U32 R2, R15.reuse, 0xc, RZ ;  /* 0x0000000c0f027819 */ /* 0x040fe400000006ff */
[----:B------:R-:W-:Y:S02]  /*0760*/  LOP3.LUT R15, R15, 0xffffff80, RZ, 0xc0, !PT ;  /* 0xffffff800f0f7812 */ /* 0x000fe400078ec0ff */
[----:B0-----:R-:W-:Y:S02]  /*0770*/  LOP3.LUT R7, R2, 0xfff80000, RZ, 0xc0, !PT ;  /* 0xfff8000002077812 */ /* 0x001fe400078ec0ff */
[----:B------:R-:W-:-:S02]  /*0780*/  ISETP.GE.AND P0, PT, R0, 0x200, PT ;  /* 0x000002000000780c */ /* 0x000fc40003f06270 */
[----:B------:R-:W-:-:S05]  /*0790*/  IADD3 R2, R7, R0, -R15 ;  /* 0x0000000007027210 */ /* 0x000fca0007ffe80f */
[----:B------:R-:W-:-:S04]  /*07a0*/  IMAD R7, R3, 0x100, R2 ;  /* 0x0000010003077824 */ /* 0x000fc800078e0202 */
[----:B-1----:R-:W-:-:S05]  /*07b0*/  IMAD.WIDE R2, R7, 0x4, R4 ;  /* 0x0000000407027825 */ /* 0x002fca00078e0204 */
[----:B--2---:R0:W-:Y:S02]  /*07c0*/  @!P0 STG.E.128 desc[UR6][R2.64], R8 ;  /* 0x0000000802008986 */ /* 0x0041e4000c101d06 */
[----:B0-----:R-:W-:Y:S05]  /*07d0*/  @P0 EXIT ;  /* 0x000000000000094d */ /* 0x001fea0003800000 */
[----:B0-----:R-:W0:Y:S01]  /*07e0*/  LDS.128 R8, [R6+0x810] ;  /* 0x0008100006087984 */ /* 0x001e220000000c00 */
[----:B------:R-:W-:-:S05]  /*07f0*/  IADD3 R7, R7, 0x80, RZ ;  /* 0x0000008007077810 */ /* 0x000fca0007ffe0ff */
[----:B------:R-:W-:-:S05]  /*0800*/  IMAD.WIDE R4, R7, 0x4, R4 ;  /* 0x0000000407047825 */ /* 0x000fca00078e0204 */
[----:B0-----:R-:W-:Y:S01]  /*0810*/  STG.E.128 desc[UR6][R4.64], R8 ;  /* 0x0000000804007986 */ /* 0x001fe2000c101d06 */
[----:B------:R-:W-:Y:S05]  /*0820*/  EXIT ;  /* 0x000000000000794d */ /* 0x000fea0003800000 */
.L_x_0:
[----:B------:R-:W-:-:S00]  /*0830*/  BRA `(.L_x_0) ;  /* 0xfffffffc00fc7947 */ /* 0x000fc0000383ffff */
[----:B------:R-:W-:-:S00]  /*0840*/  NOP ;  /* 0x0000000000007918 */ /* 0x000fc00000000000 */
        /* <DEDUP_REMOVED lines=11> */
.L_x_1:


//--------------------- .nv.shared.triton_poi_fused__unsafe_index_add_0 --------------------------
	.section	.nv.shared.triton_poi_fused__unsafe_index_add_0,"aw",@nobits
	.sectionflags	@""
	.align	16
	.zero		1024


//--------------------- .nv.constant0.triton_poi_fused__unsafe_index_add_0 --------------------------
	.section	.nv.constant0.triton_poi_fused__unsafe_index_add_0,"a",@progbits
	.sectionflags	@""
	.align	4
.nv.constant0.triton_poi_fused__unsafe_index_add_0:
	.zero		560
